//
// Generated by NVIDIA NVVM Compiler
//
// Compiler Build ID: CL-36424714
// Cuda compilation tools, release 13.0, V13.0.88
// Based on NVVM 20.0.0
//

.version 9.0
.target sm_100
.address_size 64

	// .globl	_Z6cal_piPdiii

.visible .entry _Z6cal_piPdiii(
	.param .u64 .ptr .align 1 _Z6cal_piPdiii_param_0,
	.param .u32 _Z6cal_piPdiii_param_1,
	.param .u32 _Z6cal_piPdiii_param_2,
	.param .u32 _Z6cal_piPdiii_param_3
)
{
	.reg .pred 	%p<7>;
	.reg .b32 	%r<34>;
	.reg .b64 	%rd<5>;
	.reg .b64 	%fd<46>;

	ld.param.u64 	%rd2, [_Z6cal_piPdiii_param_0];
	ld.param.u32 	%r12, [_Z6cal_piPdiii_param_1];
	ld.param.u32 	%r13, [_Z6cal_piPdiii_param_2];
	ld.param.u32 	%r14, [_Z6cal_piPdiii_param_3];
	mov.u32 	%r15, %ctaid.x;
	mov.u32 	%r16, %ntid.x;
	mov.u32 	%r17, %tid.x;
	mad.lo.s32 	%r32, %r15, %r16, %r17;
	setp.ge.s32 	%p1, %r32, %r12;
	@%p1 bra 	$L__BB0_7;
	cvta.to.global.u64 	%rd3, %rd2;
	cvt.rn.f64.s32 	%fd1, %r12;
	mul.wide.s32 	%rd4, %r32, 8;
	add.s64 	%rd1, %rd3, %rd4;
	mul.lo.s32 	%r2, %r14, %r13;
	ld.global.f64 	%fd45, [%rd1];
	add.s32 	%r18, %r32, %r2;
	max.s32 	%r19, %r12, %r18;
	setp.lt.s32 	%p2, %r18, %r12;
	selp.u32 	%r20, 1, 0, %p2;
	add.s32 	%r21, %r18, %r20;
	sub.s32 	%r22, %r19, %r21;
	div.u32 	%r23, %r22, %r2;
	add.s32 	%r3, %r23, %r20;
	and.b32  	%r24, %r3, 3;
	setp.eq.s32 	%p3, %r24, 3;
	@%p3 bra 	$L__BB0_4;
	add.s32 	%r25, %r3, 1;
	and.b32  	%r26, %r25, 3;
	neg.s32 	%r30, %r26;
$L__BB0_3:
	.pragma "nounroll";
	cvt.rn.f64.s32 	%fd11, %r32;
	add.f64 	%fd12, %fd11, 0d3FE0000000000000;
	div.rn.f64 	%fd13, %fd12, %fd1;
	fma.rn.f64 	%fd14, %fd13, %fd13, 0d3FF0000000000000;
	mov.f64 	%fd15, 0d4010000000000000;
	div.rn.f64 	%fd16, %fd15, %fd14;
	add.f64 	%fd45, %fd16, %fd45;
	add.s32 	%r32, %r32, %r2;
	add.s32 	%r30, %r30, 1;
	setp.ne.s32 	%p4, %r30, 0;
	@%p4 bra 	$L__BB0_3;
$L__BB0_4:
	setp.lt.u32 	%p5, %r3, 3;
	@%p5 bra 	$L__BB0_6;
$L__BB0_5:
	cvt.rn.f64.s32 	%fd17, %r32;
	add.f64 	%fd18, %fd17, 0d3FE0000000000000;
	div.rn.f64 	%fd19, %fd18, %fd1;
	fma.rn.f64 	%fd20, %fd19, %fd19, 0d3FF0000000000000;
	mov.f64 	%fd21, 0d4010000000000000;
	div.rn.f64 	%fd22, %fd21, %fd20;
	add.f64 	%fd23, %fd22, %fd45;
	add.s32 	%r27, %r32, %r2;
	cvt.rn.f64.s32 	%fd24, %r27;
	add.f64 	%fd25, %fd24, 0d3FE0000000000000;
	div.rn.f64 	%fd26, %fd25, %fd1;
	fma.rn.f64 	%fd27, %fd26, %fd26, 0d3FF0000000000000;
	div.rn.f64 	%fd28, %fd21, %fd27;
	add.f64 	%fd29, %fd28, %fd23;
	add.s32 	%r28, %r27, %r2;
	cvt.rn.f64.s32 	%fd30, %r28;
	add.f64 	%fd31, %fd30, 0d3FE0000000000000;
	div.rn.f64 	%fd32, %fd31, %fd1;
	fma.rn.f64 	%fd33, %fd32, %fd32, 0d3FF0000000000000;
	div.rn.f64 	%fd34, %fd21, %fd33;
	add.f64 	%fd35, %fd34, %fd29;
	add.s32 	%r29, %r28, %r2;
	cvt.rn.f64.s32 	%fd36, %r29;
	add.f64 	%fd37, %fd36, 0d3FE0000000000000;
	div.rn.f64 	%fd38, %fd37, %fd1;
	fma.rn.f64 	%fd39, %fd38, %fd38, 0d3FF0000000000000;
	div.rn.f64 	%fd40, %fd21, %fd39;
	add.f64 	%fd45, %fd40, %fd35;
	add.s32 	%r32, %r29, %r2;
	setp.lt.s32 	%p6, %r32, %r12;
	@%p6 bra 	$L__BB0_5;
$L__BB0_6:
	st.global.f64 	[%rd1], %fd45;
$L__BB0_7:
	ret;

}


// ===== COMPILED SASS (sm_100) =====

	.target	sm_100

	.elftype	@"ET_EXEC"


//--------------------- .note.nv.tkinfo           --------------------------
	.section	.note.nv.tkinfo,"",@"SHT_NOTE"
	.sectionflags	@"SHF_NOTE_NV_TKINFO"
	.tkinfo
        /*0018*/ 	.word	0x00000002
        /*0030*/ 	.string	""
        /*0030*/ 	.string	"ptxas"
        /*0030*/ 	.string	"Cuda compilation tools, release 13.0, V13.0.88"
        /*0030*/ 	.string	"Build cuda_13.0.r13.0/compiler.36424714_0"
        /*0030*/ 	.string	"-arch sm_100 -m 64 "



//--------------------- .note.nv.cuinfo           --------------------------
	.section	.note.nv.cuinfo,"",@"SHT_NOTE"
	.sectionflags	@"SHF_NOTE_NV_CUINFO"
        /*0018*/ 	.short	0x0002
        /*001a*/ 	.short	0x0064
        /*001c*/ 	.short	0x0082
	.zero		2


//--------------------- .nv.info                  --------------------------
	.section	.nv.info,"",@"SHT_CUDA_INFO"
	.align	4


	//----- nvinfo : EIATTR_REGCOUNT
	.align		4
        /*0000*/ 	.byte	0x04, 0x2f
        /*0002*/ 	.short	(.L_1 - .L_0)
	.align		4
.L_0:
        /*0004*/ 	.word	index@(_Z6cal_piPdiii)
        /*0008*/ 	.word	0x00000020


	//----- nvinfo : EIATTR_FRAME_SIZE
	.align		4
.L_1:
        /*000c*/ 	.byte	0x04, 0x11
        /*000e*/ 	.short	(.L_3 - .L_2)
	.align		4
.L_2:
        /*0010*/ 	.word	index@($__internal_0_$__cuda_sm20_div_rn_f64_full)
        /*0014*/ 	.word	0x00000000


	//----- nvinfo : EIATTR_FRAME_SIZE
	.align		4
.L_3:
        /*0018*/ 	.byte	0x04, 0x11
        /*001a*/ 	.short	(.L_5 - .L_4)
	.align		4
.L_4:
        /*001c*/ 	.word	index@(_Z6cal_piPdiii)
        /*0020*/ 	.word	0x00000000


	//----- nvinfo : EIATTR_MIN_STACK_SIZE
	.align		4
.L_5:
        /*0024*/ 	.byte	0x04, 0x12
        /*0026*/ 	.short	(.L_7 - .L_6)
	.align		4
.L_6:
        /*0028*/ 	.word	index@(_Z6cal_piPdiii)
        /*002c*/ 	.word	0x00000000
.L_7:


//--------------------- .nv.compat                --------------------------
	.section	.nv.compat,"",@"SHT_CUDA_COMPAT_INFO"
	.align	4
        /*0000*/ 	.byte	0x02, 0x09, 0x00, 0x00, 0x02, 0x02, 0x01, 0x00, 0x02, 0x05, 0x05, 0x00, 0x03, 0x07, 0x01, 0x01
        /*0010*/ 	.byte	0x02, 0x03, 0x00, 0x00, 0x02, 0x06, 0x01, 0x00, 0x04, 0x0b, 0x08, 0x00, 0x01, 0x00, 0x00, 0x00
        /*0020*/ 	.byte	0x00, 0x00, 0x00, 0x00


//--------------------- .nv.info._Z6cal_piPdiii   --------------------------
	.section	.nv.info._Z6cal_piPdiii,"",@"SHT_CUDA_INFO"
	.sectionflags	@""
	.align	4


	//----- nvinfo : EIATTR_CUDA_API_VERSION
	.align		4
        /*0000*/ 	.byte	0x04, 0x37
        /*0002*/ 	.short	(.L_9 - .L_8)
.L_8:
        /*0004*/ 	.word	0x00000082


	//----- nvinfo : EIATTR_KPARAM_INFO
	.align		4
.L_9:
        /*0008*/ 	.byte	0x04, 0x17
        /*000a*/ 	.short	(.L_11 - .L_10)
.L_10:
        /*000c*/ 	.word	0x00000000
        /*0010*/ 	.short	0x0003
        /*0012*/ 	.short	0x0010
        /*0014*/ 	.byte	0x00, 0xf0, 0x11, 0x00


	//----- nvinfo : EIATTR_KPARAM_INFO
	.align		4
.L_11:
        /*0018*/ 	.byte	0x04, 0x17
        /*001a*/ 	.short	(.L_13 - .L_12)
.L_12:
        /*001c*/ 	.word	0x00000000
        /*0020*/ 	.short	0x0002
        /*0022*/ 	.short	0x000c
        /*0024*/ 	.byte	0x00, 0xf0, 0x11, 0x00


	//----- nvinfo : EIATTR_KPARAM_INFO
	.align		4
.L_13:
        /*0028*/ 	.byte	0x04, 0x17
        /*002a*/ 	.short	(.L_15 - .L_14)
.L_14:
        /*002c*/ 	.word	0x00000000
        /*0030*/ 	.short	0x0001
        /*0032*/ 	.short	0x0008
        /*0034*/ 	.byte	0x00, 0xf0, 0x11, 0x00


	//----- nvinfo : EIATTR_KPARAM_INFO
	.align		4
.L_15:
        /*0038*/ 	.byte	0x04, 0x17
        /*003a*/ 	.short	(.L_17 - .L_16)
.L_16:
        /*003c*/ 	.word	0x00000000
        /*0040*/ 	.short	0x0000
        /*0042*/ 	.short	0x0000
        /*0044*/ 	.byte	0x00, 0xf5, 0x21, 0x00


	//----- nvinfo : EIATTR_SPARSE_MMA_MASK
	.align		4
.L_17:
        /*0048*/ 	.byte	0x03, 0x50
        /*004a*/ 	.short	0x0000


	//----- nvinfo : EIATTR_MAXREG_COUNT
	.align		4
        /*004c*/ 	.byte	0x03, 0x1b
        /*004e*/ 	.short	0x00ff


	//----- nvinfo : EIATTR_MERCURY_ISA_VERSION
	.align		4
        /*0050*/ 	.byte	0x03, 0x5f
        /*0052*/ 	.short	0x0101


	//----- nvinfo : EIATTR_VRC_CTA_INIT_COUNT
	.align		4
        /*0054*/ 	.byte	0x02, 0x4a
	.zero		1
	.zero		1


	//----- nvinfo : EIATTR_EXIT_INSTR_OFFSETS
	.align		4
        /*0058*/ 	.byte	0x04, 0x1c
        /*005a*/ 	.short	(.L_19 - .L_18)


	//   ....[0]....
.L_18:
        /*005c*/ 	.word	0x00000070


	//   ....[1]....
        /*0060*/ 	.word	0x00001250


	//----- nvinfo : EIATTR_CRS_STACK_SIZE
	.align		4
.L_19:
        /*0064*/ 	.byte	0x04, 0x1e
        /*0066*/ 	.short	(.L_21 - .L_20)
.L_20:
        /*0068*/ 	.word	0x00000000


	//----- nvinfo : EIATTR_CBANK_PARAM_SIZE
	.align		4
.L_21:
        /*006c*/ 	.byte	0x03, 0x19
        /*006e*/ 	.short	0x0014


	//----- nvinfo : EIATTR_PARAM_CBANK
	.align		4
        /*0070*/ 	.byte	0x04, 0x0a
        /*0072*/ 	.short	(.L_23 - .L_22)
	.align		4
.L_22:
        /*0074*/ 	.word	index@(.nv.constant0._Z6cal_piPdiii)
        /*0078*/ 	.short	0x0380
        /*007a*/ 	.short	0x0014


	//----- nvinfo : EIATTR_SW_WAR
	.align		4
.L_23:
        /*007c*/ 	.byte	0x04, 0x36
        /*007e*/ 	.short	(.L_25 - .L_24)
.L_24:
        /*0080*/ 	.word	0x00000008
.L_25:


//--------------------- .nv.callgraph             --------------------------
	.section	.nv.callgraph,"",@"SHT_CUDA_CALLGRAPH"
	.align	4
	.sectionentsize	8
	.align		4
        /*0000*/ 	.word	0x00000000
	.align		4
        /*0004*/ 	.word	0xffffffff
	.align		4
        /*0008*/ 	.word	0x00000000
	.align		4
        /*000c*/ 	.word	0xfffffffe
	.align		4
        /*0010*/ 	.word	0x00000000
	.align		4
        /*0014*/ 	.word	0xfffffffd
	.align		4
        /*0018*/ 	.word	0x00000000
	.align		4
        /*001c*/ 	.word	0xfffffffc


//--------------------- .text._Z6cal_piPdiii      --------------------------
	.section	.text._Z6cal_piPdiii,"ax",@progbits
	.align	128
        .global         _Z6cal_piPdiii
        .type           _Z6cal_piPdiii,@function
        .size           _Z6cal_piPdiii,(.L_x_32 - _Z6cal_piPdiii)
        .other          _Z6cal_piPdiii,@"STO_CUDA_ENTRY STV_DEFAULT"
_Z6cal_piPdiii:
.text._Z6cal_piPdiii:
[----:B------:R-:W-:Y:S01]  /*0000*/  LDC R1, c[0x0][0x37c] ;  /* 0x0000df00ff017b82 */ /* 0x000fe20000000800 */
[----:B------:R-:W0:Y:S07]  /*0010*/  S2R R0, SR_TID.X ;  /* 0x0000000000007919 */ /* 0x000e2e0000002100 */
[----:B------:R-:W0:Y:S01]  /*0020*/  S2UR UR4, SR_CTAID.X ;  /* 0x00000000000479c3 */ /* 0x000e220000002500 */
[----:B------:R-:W1:Y:S07]  /*0030*/  LDCU UR8, c[0x0][0x388] ;  /* 0x00007100ff0877ac */ /* 0x000e6e0008000800 */
[----:B------:R-:W0:Y:S02]  /*0040*/  LDC R7, c[0x0][0x360] ;  /* 0x0000d800ff077b82 */ /* 0x000e240000000800 */
[----:B0-----:R-:W-:-:S05]  /*0050*/  IMAD R7, R7, UR4, R0 ;  /* 0x0000000407077c24 */ /* 0x001fca000f8e0200 */
[----:B-1----:R-:W-:-:S13]  /*0060*/  ISETP.GE.AND P0, PT, R7, UR8, PT ;  /* 0x0000000807007c0c */ /* 0x002fda000bf06270 */
[----:B------:R-:W-:Y:S05]  /*0070*/  @P0 EXIT ;  /* 0x000000000000094d */ /* 0x000fea0003800000 */
[----:B------:R-:W0:Y:S01]  /*0080*/  LDC.64 R10, c[0x0][0x380] ;  /* 0x0000e000ff0a7b82 */ /* 0x000e220000000a00 */
[----:B------:R-:W1:Y:S01]  /*0090*/  LDCU.64 UR6, c[0x0][0x358] ;  /* 0x00006b00ff0677ac */ /* 0x000e620008000a00 */
[----:B------:R-:W2:Y:S01]  /*00a0*/  LDCU UR4, c[0x0][0x390] ;  /* 0x00007200ff0477ac */ /* 0x000ea20008000800 */
[----:B------:R-:W2:Y:S01]  /*00b0*/  LDCU UR5, c[0x0][0x38c] ;  /* 0x00007180ff0577ac */ /* 0x000ea20008000800 */
[----:B0-----:R-:W-:-:S05]  /*00c0*/  IMAD.WIDE R10, R7, 0x8, R10 ;  /* 0x00000008070a7825 */ /* 0x001fca00078e020a */
[----:B-1----:R0:W5:Y:S01]  /*00d0*/  LDG.E.64 R22, desc[UR6][R10.64] ;  /* 0x000000060a167981 */ /* 0x002162000c1e1b00 */
[----:B--2---:R-:W-:Y:S01]  /*00e0*/  UIMAD UR4, UR4, UR5, URZ ;  /* 0x00000005040472a4 */ /* 0x004fe2000f8e02ff */
[----:B------:R-:W-:Y:S05]  /*00f0*/  BSSY.RECONVERGENT B1, `(.L_x_0) ;  /* 0x0000053000017945 */ /* 0x000fea0003800200 */
[----:B------:R-:W-:Y:S01]  /*0100*/  VIADD R0, R7, UR4 ;  /* 0x0000000407007c36 */ /* 0x000fe20008000000 */
[----:B------:R-:W-:Y:S01]  /*0110*/  ISETP.NE.U32.AND P2, PT, RZ, UR4, PT ;  /* 0x00000004ff007c0c */ /* 0x000fe2000bf45070 */
[----:B------:R-:W-:Y:S01]  /*0120*/  IMAD R9, RZ, RZ, -UR4 ;  /* 0x80000004ff097e24 */ /* 0x000fe2000f8e02ff */
[----:B------:R-:W1:Y:S02]  /*0130*/  I2F.U32.RP R4, UR4 ;  /* 0x0000000400047d06 */ /* 0x000e640008209000 */
[----:B------:R-:W-:-:S02]  /*0140*/  ISETP.GE.AND P0, PT, R0, UR8, PT ;  /* 0x0000000800007c0c */ /* 0x000fc4000bf06270 */
[----:B------:R-:W-:Y:S02]  /*0150*/  VIMNMX R5, PT, PT, R0, UR8, !PT ;  /* 0x0000000800057c48 */ /* 0x000fe4000ffe0100 */
[----:B------:R-:W-:-:S04]  /*0160*/  SEL R24, RZ, 0x1, P0 ;  /* 0x00000001ff187807 */ /* 0x000fc80000000000 */
[----:B------:R-:W-:Y:S01]  /*0170*/  IADD3 R5, PT, PT, R5, -R0, -R24 ;  /* 0x8000000005057210 */ /* 0x000fe20007ffe818 */
[----:B-1----:R-:W1:Y:S02]  /*0180*/  MUFU.RCP R4, R4 ;  /* 0x0000000400047308 */ /* 0x002e640000001000 */
[----:B-1----:R-:W-:-:S06]  /*0190*/  VIADD R2, R4, 0xffffffe ;  /* 0x0ffffffe04027836 */ /* 0x002fcc0000000000 */
[----:B------:R1:W2:Y:S02]  /*01a0*/  F2I.FTZ.U32.TRUNC.NTZ R3, R2 ;  /* 0x0000000200037305 */ /* 0x0002a4000021f000 */
[----:B-1----:R-:W-:Y:S02]  /*01b0*/  IMAD.MOV.U32 R2, RZ, RZ, RZ ;  /* 0x000000ffff027224 */ /* 0x002fe400078e00ff */
[----:B--2---:R-:W-:-:S04]  /*01c0*/  IMAD R9, R9, R3, RZ ;  /* 0x0000000309097224 */ /* 0x004fc800078e02ff */
[----:B------:R-:W-:Y:S02]  /*01d0*/  IMAD.HI.U32 R4, R3, R9, R2 ;  /* 0x0000000903047227 */ /* 0x000fe400078e0002 */
[----:B------:R-:W1:Y:S04]  /*01e0*/  I2F.F64 R8, UR8 ;  /* 0x0000000800087d12 */ /* 0x000e680008201c00 */
[----:B------:R-:W-:-:S04]  /*01f0*/  IMAD.HI.U32 R3, R4, R5, RZ ;  /* 0x0000000504037227 */ /* 0x000fc800078e00ff */
[----:B------:R-:W-:-:S04]  /*0200*/  IMAD.MOV R0, RZ, RZ, -R3 ;  /* 0x000000ffff007224 */ /* 0x000fc800078e0a03 */
[----:B------:R-:W-:-:S05]  /*0210*/  IMAD R5, R0, UR4, R5 ;  /* 0x0000000400057c24 */ /* 0x000fca000f8e0205 */
[----:B------:R-:W-:-:S13]  /*0220*/  ISETP.GE.U32.AND P0, PT, R5, UR4, PT ;  /* 0x0000000405007c0c */ /* 0x000fda000bf06070 */
[----:B------:R-:W-:Y:S01]  /*0230*/  @P0 VIADD R5, R5, -UR4 ;  /* 0x8000000405050c36 */ /* 0x000fe20008000000 */
[----:B------:R-:W-:-:S04]  /*0240*/  @P0 IADD3 R3, PT, PT, R3, 0x1, RZ ;  /* 0x0000000103030810 */ /* 0x000fc80007ffe0ff */
[----:B------:R-:W-:-:S13]  /*0250*/  ISETP.GE.U32.AND P1, PT, R5, UR4, PT ;  /* 0x0000000405007c0c */ /* 0x000fda000bf26070 */
[----:B------:R-:W-:Y:S01]  /*0260*/  @P1 VIADD R3, R3, 0x1 ;  /* 0x0000000103031836 */ /* 0x000fe20000000000 */
[----:B------:R-:W-:-:S05]  /*0270*/  @!P2 LOP3.LUT R3, RZ, UR4, RZ, 0x33, !PT ;  /* 0x00000004ff03ac12 */ /* 0x000fca000f8e33ff */
[----:B------:R-:W-:-:S05]  /*0280*/  IMAD.IADD R24, R24, 0x1, R3 ;  /* 0x0000000118187824 */ /* 0x000fca00078e0203 */
[----:B------:R-:W-:-:S04]  /*0290*/  LOP3.LUT R0, R24, 0x3, RZ, 0xc0, !PT ;  /* 0x0000000318007812 */ /* 0x000fc800078ec0ff */
[----:B------:R-:W-:-:S13]  /*02a0*/  ISETP.NE.AND P0, PT, R0, 0x3, PT ;  /* 0x000000030000780c */ /* 0x000fda0003f05270 */
[----:B01----:R-:W-:Y:S05]  /*02b0*/  @!P0 BRA `(.L_x_1) ;  /* 0x0000000000d88947 */ /* 0x003fea0003800000 */
[----:B------:R-:W-:-:S05]  /*02c0*/  VIADD R0, R24, 0x1 ;  /* 0x0000000118007836 */ /* 0x000fca0000000000 */
[----:B------:R-:W-:-:S05]  /*02d0*/  LOP3.LUT R0, R0, 0x3, RZ, 0xc0, !PT ;  /* 0x0000000300007812 */ /* 0x000fca00078ec0ff */
[----:B------:R-:W-:-:S07]  /*02e0*/  IMAD.MOV R25, RZ, RZ, -R0 ;  /* 0x000000ffff197224 */ /* 0x000fce00078e0a00 */
.L_x_6:
[----:B------:R-:W0:Y:S01]  /*02f0*/  MUFU.RCP64H R3, R9 ;  /* 0x0000000900037308 */ /* 0x000e220000001800 */
[----:B------:R-:W-:Y:S01]  /*0300*/  IMAD.MOV.U32 R2, RZ, RZ, 0x1 ;  /* 0x00000001ff027424 */ /* 0x000fe200078e00ff */
[----:B------:R-:W-:Y:S01]  /*0310*/  BSSY.RECONVERGENT B2, `(.L_x_2) ;  /* 0x0000017000027945 */ /* 0x000fe20003800200 */
[----:B------:R-:W-:-:S05]  /*0320*/  VIADD R25, R25, 0x1 ;  /* 0x0000000119197836 */ /* 0x000fca0000000000 */
[----:B------:R-:W1:Y:S01]  /*0330*/  I2F.F64 R16, R7 ;  /* 0x0000000700107312 */ /* 0x000e620000201c00 */
[----:B------:R-:W-:Y:S01]  /*0340*/  ISETP.NE.AND P1, PT, R25, RZ, PT ;  /* 0x000000ff1900720c */ /* 0x000fe20003f25270 */
[----:B0-----:R-:W-:Y:S02]  /*0350*/  DFMA R4, -R8, R2, 1 ;  /* 0x3ff000000804742b */ /* 0x001fe40000000102 */
[----:B-1----:R-:W-:-:S06]  /*0360*/  DADD R16, R16, 0.5 ;  /* 0x3fe0000010107429 */ /* 0x002fcc0000000000 */
[----:B------:R-:W-:-:S08]  /*0370*/  DFMA R4, R4, R4, R4 ;  /* 0x000000040404722b */ /* 0x000fd00000000004 */
[----:B------:R-:W-:Y:S01]  /*0380*/  DFMA R4, R2, R4, R2 ;  /* 0x000000040204722b */ /* 0x000fe20000000002 */
[----:B------:R-:W-:-:S07]  /*0390*/  FSETP.GEU.AND P2, PT, |R17|, 6.5827683646048100446e-37, PT ;  /* 0x036000001100780b */ /* 0x000fce0003f4e200 */
[----:B------:R-:W-:-:S08]  /*03a0*/  DFMA R2, -R8, R4, 1 ;  /* 0x3ff000000802742b */ /* 0x000fd00000000104 */
[----:B------:R-:W-:-:S08]  /*03b0*/  DFMA R2, R4, R2, R4 ;  /* 0x000000020402722b */ /* 0x000fd00000000004 */
[----:B------:R-:W-:-:S08]  /*03c0*/  DMUL R4, R16, R2 ;  /* 0x0000000210047228 */ /* 0x000fd00000000000 */
[----:B------:R-:W-:-:S08]  /*03d0*/  DFMA R12, -R8, R4, R16 ;  /* 0x00000004080c722b */ /* 0x000fd00000000110 */
[----:B------:R-:W-:-:S10]  /*03e0*/  DFMA R2, R2, R12, R4 ;  /* 0x0000000c0202722b */ /* 0x000fd40000000004 */
[----:B------:R-:W-:-:S05]  /*03f0*/  FFMA R0, RZ, R9, R3 ;  /* 0x00000009ff007223 */ /* 0x000fca0000000003 */
[----:B------:R-:W-:-:S13]  /*0400*/  FSETP.GT.AND P0, PT, |R0|, 1.469367938527859385e-39, PT ;  /* 0x001000000000780b */ /* 0x000fda0003f04200 */
[----:B------:R-:W-:Y:S05]  /*0410*/  @P0 BRA P2, `(.L_x_3) ;  /* 0x0000000000180947 */ /* 0x000fea0001000000 */
[----:B------:R-:W-:Y:S01]  /*0420*/  MOV R14, R8 ;  /* 0x00000008000e7202 */ /* 0x000fe20000000f00 */
[----:B------:R-:W-:Y:S01]  /*0430*/  IMAD.MOV.U32 R15, RZ, RZ, R9 ;  /* 0x000000ffff0f7224 */ /* 0x000fe200078e0009 */
[----:B------:R-:W-:-:S07]  /*0440*/  MOV R0, 0x460 ;  /* 0x0000046000007802 */ /* 0x000fce0000000f00 */
[----:B-----5:R-:W-:Y:S05]  /*0450*/  CALL.REL.NOINC `($__internal_0_$__cuda_sm20_div_rn_f64_full) ;  /* 0x0000000c00807944 */ /* 0x020fea0003c00000 */
[----:B------:R-:W-:Y:S02]  /*0460*/  IMAD.MOV.U32 R2, RZ, RZ, R4 ;  /* 0x000000ffff027224 */ /* 0x000fe400078e0004 */
[----:B------:R-:W-:-:S07]  /*0470*/  IMAD.MOV.U32 R3, RZ, RZ, R5 ;  /* 0x000000ffff037224 */ /* 0x000fce00078e0005 */
.L_x_3:
[----:B------:R-:W-:Y:S05]  /*0480*/  BSYNC.RECONVERGENT B2 ;  /* 0x0000000000027941 */ /* 0x000fea0003800200 */
.L_x_2:
[----:B------:R-:W-:Y:S01]  /*0490*/  DFMA R14, R2, R2, 1 ;  /* 0x3ff00000020e742b */ /* 0x000fe20000000002 */
[----:B------:R-:W-:Y:S01]  /*04a0*/  BSSY.RECONVERGENT B2, `(.L_x_4) ;  /* 0x0000014000027945 */ /* 0x000fe20003800200 */
[----:B------:R-:W-:-:S04]  /*04b0*/  IMAD.MOV.U32 R2, RZ, RZ, 0x1 ;  /* 0x00000001ff027424 */ /* 0x000fc800078e00ff */
[----:B------:R-:W0:Y:S02]  /*04c0*/  MUFU.RCP64H R3, R15 ;  /* 0x0000000f00037308 */ /* 0x000e240000001800 */
[----:B0-----:R-:W-:-:S08]  /*04d0*/  DFMA R4, -R14, R2, 1 ;  /* 0x3ff000000e04742b */ /* 0x001fd00000000102 */
[----:B------:R-:W-:-:S08]  /*04e0*/  DFMA R4, R4, R4, R4 ;  /* 0x000000040404722b */ /* 0x000fd00000000004 */
[----:B------:R-:W-:-:S08]  /*04f0*/  DFMA R4, R2, R4, R2 ;  /* 0x000000040204722b */ /* 0x000fd00000000002 */
[----:B------:R-:W-:-:S08]  /*0500*/  DFMA R2, -R14, R4, 1 ;  /* 0x3ff000000e02742b */ /* 0x000fd00000000104 */
[----:B------:R-:W-:-:S08]  /*0510*/  DFMA R2, R4, R2, R4 ;  /* 0x000000020402722b */ /* 0x000fd00000000004 */
[----:B------:R-:W-:-:S08]  /*0520*/  DMUL R4, R2, 4 ;  /* 0x4010000002047828 */ /* 0x000fd00000000000 */
[----:B------:R-:W-:-:S08]  /*0530*/  DFMA R12, -R14, R4, 4 ;  /* 0x401000000e0c742b */ /* 0x000fd00000000104 */
[----:B------:R-:W-:-:S10]  /*0540*/  DFMA R2, R2, R12, R4 ;  /* 0x0000000c0202722b */ /* 0x000fd40000000004 */
[----:B------:R-:W-:-:S05]  /*0550*/  FFMA R0, RZ, R15, R3 ;  /* 0x0000000fff007223 */ /* 0x000fca0000000003 */
[----:B------:R-:W-:-:S13]  /*0560*/  FSETP.GT.AND P0, PT, |R0|, 1.469367938527859385e-39, PT ;  /* 0x001000000000780b */ /* 0x000fda0003f04200 */
[----:B------:R-:W-:Y:S05]  /*0570*/  @P0 BRA `(.L_x_5) ;  /* 0x0000000000180947 */ /* 0x000fea0003800000 */
[----:B------:R-:W-:Y:S01]  /*0580*/  IMAD.MOV.U32 R16, RZ, RZ, RZ ;  /* 0x000000ffff107224 */ /* 0x000fe200078e00ff */
[----:B------:R-:W-:Y:S01]  /*0590*/  MOV R0, 0x5c0 ;  /* 0x000005c000007802 */ /* 0x000fe20000000f00 */
[----:B------:R-:W-:-:S07]  /*05a0*/  IMAD.MOV.U32 R17, RZ, RZ, 0x40100000 ;  /* 0x40100000ff117424 */ /* 0x000fce00078e00ff */
[----:B-----5:R-:W-:Y:S05]  /*05b0*/  CALL.REL.NOINC `($__internal_0_$__cuda_sm20_div_rn_f64_full) ;  /* 0x0000000c00287944 */ /* 0x020fea0003c00000 */
[----:B------:R-:W-:Y:S01]  /*05c0*/  MOV R2, R4 ;  /* 0x0000000400027202 */ /* 0x000fe20000000f00 */
[----:B------:R-:W-:-:S07]  /*05d0*/  IMAD.MOV.U32 R3, RZ, RZ, R5 ;  /* 0x000000ffff037224 */ /* 0x000fce00078e0005 */
.L_x_5:
[----:B------:R-:W-:Y:S05]  /*05e0*/  BSYNC.RECONVERGENT B2 ;  /* 0x0000000000027941 */ /* 0x000fea0003800200 */
.L_x_4:
[----:B-----5:R-:W-:Y:S01]  /*05f0*/  DADD R22, R2, R22 ;  /* 0x0000000002167229 */ /* 0x020fe20000000016 */
[----:B------:R-:W-:Y:S01]  /*0600*/  VIADD R7, R7, UR4 ;  /* 0x0000000407077c36 */ /* 0x000fe20008000000 */
[----:B------:R-:W-:Y:S09]  /*0610*/  @P1 BRA `(.L_x_6) ;  /* 0xfffffffc00341947 */ /* 0x000ff2000383ffff */
.L_x_1:
[----:B------:R-:W-:Y:S05]  /*0620*/  BSYNC.RECONVERGENT B1 ;  /* 0x0000000000017941 */ /* 0x000fea0003800200 */
.L_x_0:
[----:B------:R-:W-:Y:S01]  /*0630*/  ISETP.GE.U32.AND P0, PT, R24, 0x3, PT ;  /* 0x000000031800780c */ /* 0x000fe20003f06070 */
[----:B------:R-:W0:Y:S01]  /*0640*/  LDCU UR5, c[0x0][0x388] ;  /* 0x00007100ff0577ac */ /* 0x000e220008000800 */
[----:B------:R-:W-:Y:S11]  /*0650*/  BSSY.RECONVERGENT B1, `(.L_x_7) ;  /* 0x00000be000017945 */ /* 0x000ff60003800200 */
[----:B------:R-:W-:Y:S05]  /*0660*/  @!P0 BRA `(.L_x_8) ;  /* 0x0000000800f08947 */ /* 0x000fea0003800000 */
.L_x_25:
[----:B------:R-:W1:Y:S01]  /*0670*/  MUFU.RCP64H R5, R9 ;  /* 0x0000000900057308 */ /* 0x000e620000001800 */
[----:B------:R-:W-:Y:S01]  /*0680*/  IMAD.MOV.U32 R4, RZ, RZ, 0x1 ;  /* 0x00000001ff047424 */ /* 0x000fe200078e00ff */
[----:B------:R-:W-:Y:S05]  /*0690*/  BSSY.RECONVERGENT B2, `(.L_x_9) ;  /* 0x0000015000027945 */ /* 0x000fea0003800200 */
[----:B-1----:R-:W-:-:S08]  /*06a0*/  DFMA R2, -R8, R4, 1 ;  /* 0x3ff000000802742b */ /* 0x002fd00000000104 */
[----:B------:R-:W-:Y:S02]  /*06b0*/  DFMA R12, R2, R2, R2 ;  /* 0x00000002020c722b */ /* 0x000fe40000000002 */
[----:B------:R-:W1:Y:S06]  /*06c0*/  I2F.F64 R2, R7 ;  /* 0x0000000700027312 */ /* 0x000e6c0000201c00 */
[----:B------:R-:W-:-:S08]  /*06d0*/  DFMA R12, R4, R12, R4 ;  /* 0x0000000c040c722b */ /* 0x000fd00000000004 */
[----:B------:R-:W-:Y:S02]  /*06e0*/  DFMA R4, -R8, R12, 1 ;  /* 0x3ff000000804742b */ /* 0x000fe4000000010c */
[----:B-1----:R-:W-:-:S06]  /*06f0*/  DADD R16, R2, 0.5 ;  /* 0x3fe0000002107429 */ /* 0x002fcc0000000000 */
[----:B------:R-:W-:-:S04]  /*0700*/  DFMA R12, R12, R4, R12 ;  /* 0x000000040c0c722b */ /* 0x000fc8000000000c */
[----:B------:R-:W-:-:S04]  /*0710*/  FSETP.GEU.AND P1, PT, |R17|, 6.5827683646048100446e-37, PT ;  /* 0x036000001100780b */ /* 0x000fc80003f2e200 */
[----:B------:R-:W-:-:S08]  /*0720*/  DMUL R2, R12, R16 ;  /* 0x000000100c027228 */ /* 0x000fd00000000000 */
[----:B------:R-:W-:-:S08]  /*0730*/  DFMA R4, -R8, R2, R16 ;  /* 0x000000020804722b */ /* 0x000fd00000000110 */
[----:B------:R-:W-:-:S10]  /*0740*/  DFMA R2, R12, R4, R2 ;  /* 0x000000040c02722b */ /* 0x000fd40000000002 */
[----:B------:R-:W-:-:S05]  /*0750*/  FFMA R0, RZ, R9, R3 ;  /* 0x00000009ff007223 */ /* 0x000fca0000000003 */
[----:B------:R-:W-:-:S13]  /*0760*/  FSETP.GT.AND P0, PT, |R0|, 1.469367938527859385e-39, PT ;  /* 0x001000000000780b */ /* 0x000fda0003f04200 */
[----:B------:R-:W-:Y:S05]  /*0770*/  @P0 BRA P1, `(.L_x_10) ;  /* 0x0000000000180947 */ /* 0x000fea0000800000 */
[----:B------:R-:W-:Y:S01]  /*0780*/  IMAD.MOV.U32 R14, RZ, RZ, R8 ;  /* 0x000000ffff0e7224 */ /* 0x000fe200078e0008 */
[----:B------:R-:W-:Y:S01]  /*0790*/  MOV R0, 0x7c0 ;  /* 0x000007c000007802 */ /* 0x000fe20000000f00 */
[----:B------:R-:W-:-:S07]  /*07a0*/  IMAD.MOV.U32 R15, RZ, RZ, R9 ;  /* 0x000000ffff0f7224 */ /* 0x000fce00078e0009 */
[----:B0----5:R-:W-:Y:S05]  /*07b0*/  CALL.REL.NOINC `($__internal_0_$__cuda_sm20_div_rn_f64_full) ;  /* 0x0000000800a87944 */ /* 0x021fea0003c00000 */
[----:B------:R-:W-:Y:S01]  /*07c0*/  IMAD.MOV.U32 R2, RZ, RZ, R4 ;  /* 0x000000ffff027224 */ /* 0x000fe200078e0004 */
[----:B------:R-:W-:-:S07]  /*07d0*/  MOV R3, R5 ;  /* 0x0000000500037202 */ /* 0x000fce0000000f00 */
.L_x_10:
[----:B0-----:R-:W-:Y:S05]  /*07e0*/  BSYNC.RECONVERGENT B2 ;  /* 0x0000000000027941 */ /* 0x001fea0003800200 */
.L_x_9:
        /* <DEDUP_REMOVED lines=19> */
[----:B------:R-:W-:Y:S02]  /*0920*/  IMAD.MOV.U32 R2, RZ, RZ, R4 ;  /* 0x000000ffff027224 */ /* 0x000fe400078e0004 */
[----:B------:R-:W-:-:S07]  /*0930*/  IMAD.MOV.U32 R3, RZ, RZ, R5 ;  /* 0x000000ffff037224 */ /* 0x000fce00078e0005 */
.L_x_12:
[----:B------:R-:W-:Y:S05]  /*0940*/  BSYNC.RECONVERGENT B2 ;  /* 0x0000000000027941 */ /* 0x000fea0003800200 */
.L_x_11:
[----:B------:R-:W0:Y:S01]  /*0950*/  MUFU.RCP64H R5, R9 ;  /* 0x0000000900057308 */ /* 0x000e220000001800 */
[----:B------:R-:W-:Y:S01]  /*0960*/  MOV R4, 0x1 ;  /* 0x0000000100047802 */ /* 0x000fe20000000f00 */
[----:B------:R-:W-:Y:S01]  /*0970*/  VIADD R7, R7, UR4 ;  /* 0x0000000407077c36 */ /* 0x000fe20008000000 */
[----:B------:R-:W-:Y:S01]  /*0980*/  BSSY.RECONVERGENT B2, `(.L_x_13) ;  /* 0x0000014000027945 */ /* 0x000fe20003800200 */
[----:B-----5:R-:W-:-:S04]  /*0990*/  DADD R22, R2, R22 ;  /* 0x0000000002167229 */ /* 0x020fc80000000016 */
[----:B------:R-:W1:Y:S01]  /*09a0*/  I2F.F64 R16, R7 ;  /* 0x0000000700107312 */ /* 0x000e620000201c00 */
        /* <DEDUP_REMOVED lines=16> */
[----:B------:R-:W-:Y:S05]  /*0ab0*/  CALL.REL.NOINC `($__internal_0_$__cuda_sm20_div_rn_f64_full) ;  /* 0x0000000400e87944 */ /* 0x000fea0003c00000 */
.L_x_14:
[----:B------:R-:W-:Y:S05]  /*0ac0*/  BSYNC.RECONVERGENT B2 ;  /* 0x0000000000027941 */ /* 0x000fea0003800200 */
.L_x_13:
[----:B------:R-:W-:Y:S01]  /*0ad0*/  DFMA R14, R4, R4, 1 ;  /* 0x3ff00000040e742b */ /* 0x000fe20000000004 */
[----:B------:R-:W-:Y:S01]  /*0ae0*/  IMAD.MOV.U32 R2, RZ, RZ, 0x1 ;  /* 0x00000001ff027424 */ /* 0x000fe200078e00ff */
[----:B------:R-:W-:Y:S04]  /*0af0*/  BSSY.RECONVERGENT B2, `(.L_x_15) ;  /* 0x0000013000027945 */ /* 0x000fe80003800200 */
        /* <DEDUP_REMOVED lines=13> */
[----:B------:R-:W-:Y:S02]  /*0bd0*/  MOV R17, 0x40100000 ;  /* 0x4010000000117802 */ /* 0x000fe40000000f00 */
[----:B------:R-:W-:-:S07]  /*0be0*/  MOV R0, 0xc00 ;  /* 0x00000c0000007802 */ /* 0x000fce0000000f00 */
[----:B------:R-:W-:Y:S05]  /*0bf0*/  CALL.REL.NOINC `($__internal_0_$__cuda_sm20_div_rn_f64_full) ;  /* 0x0000000400987944 */ /* 0x000fea0003c00000 */
[----:B------:R-:W-:Y:S02]  /*0c00*/  IMAD.MOV.U32 R2, RZ, RZ, R4 ;  /* 0x000000ffff027224 */ /* 0x000fe400078e0004 */
[----:B------:R-:W-:-:S07]  /*0c10*/  IMAD.MOV.U32 R3, RZ, RZ, R5 ;  /* 0x000000ffff037224 */ /* 0x000fce00078e0005 */
.L_x_16:
[----:B------:R-:W-:Y:S05]  /*0c20*/  BSYNC.RECONVERGENT B2 ;  /* 0x0000000000027941 */ /* 0x000fea0003800200 */
.L_x_15:
[----:B------:R-:W0:Y:S01]  /*0c30*/  MUFU.RCP64H R5, R9 ;  /* 0x0000000900057308 */ /* 0x000e220000001800 */
[----:B------:R-:W-:Y:S01]  /*0c40*/  IMAD.MOV.U32 R4, RZ, RZ, 0x1 ;  /* 0x00000001ff047424 */ /* 0x000fe200078e00ff */
[----:B------:R-:W-:Y:S01]  /*0c50*/  BSSY.RECONVERGENT B2, `(.L_x_17) ;  /* 0x0000015000027945 */ /* 0x000fe20003800200 */
[----:B------:R-:W-:Y:S01]  /*0c60*/  VIADD R7, R7, UR4 ;  /* 0x0000000407077c36 */ /* 0x000fe20008000000 */
[----:B------:R-:W-:-:S04]  /*0c70*/  DADD R22, R22, R2 ;  /* 0x0000000016167229 */ /* 0x000fc80000000002 */
        /* <DEDUP_REMOVED lines=15> */
[----:B------:R-:W-:Y:S02]  /*0d70*/  MOV R15, R9 ;  /* 0x00000009000f7202 */ /* 0x000fe40000000f00 */
[----:B------:R-:W-:-:S07]  /*0d80*/  MOV R0, 0xda0 ;  /* 0x00000da000007802 */ /* 0x000fce0000000f00 */
[----:B------:R-:W-:Y:S05]  /*0d90*/  CALL.REL.NOINC `($__internal_0_$__cuda_sm20_div_rn_f64_full) ;  /* 0x0000000400307944 */ /* 0x000fea0003c00000 */
.L_x_18:
[----:B------:R-:W-:Y:S05]  /*0da0*/  BSYNC.RECONVERGENT B2 ;  /* 0x0000000000027941 */ /* 0x000fea0003800200 */
.L_x_17:
        /* <DEDUP_REMOVED lines=18> */
[----:B------:R-:W-:Y:S05]  /*0ed0*/  CALL.REL.NOINC `($__internal_0_$__cuda_sm20_div_rn_f64_full) ;  /* 0x0000000000e07944 */ /* 0x000fea0003c00000 */
[----:B------:R-:W-:Y:S02]  /*0ee0*/  IMAD.MOV.U32 R2, RZ, RZ, R4 ;  /* 0x000000ffff027224 */ /* 0x000fe400078e0004 */
[----:B------:R-:W-:-:S07]  /*0ef0*/  IMAD.MOV.U32 R3, RZ, RZ, R5 ;  /* 0x000000ffff037224 */ /* 0x000fce00078e0005 */
.L_x_20:
[----:B------:R-:W-:Y:S05]  /*0f00*/  BSYNC.RECONVERGENT B2 ;  /* 0x0000000000027941 */ /* 0x000fea0003800200 */
.L_x_19:
[----:B------:R-:W0:Y:S01]  /*0f10*/  MUFU.RCP64H R5, R9 ;  /* 0x0000000900057308 */ /* 0x000e220000001800 */
[----:B------:R-:W-:Y:S01]  /*0f20*/  MOV R4, 0x1 ;  /* 0x0000000100047802 */ /* 0x000fe20000000f00 */
[----:B------:R-:W-:Y:S01]  /*0f30*/  VIADD R7, R7, UR4 ;  /* 0x0000000407077c36 */ /* 0x000fe20008000000 */
[----:B------:R-:W-:Y:S01]  /*0f40*/  BSSY.RECONVERGENT B2, `(.L_x_21) ;  /* 0x0000014000027945 */ /* 0x000fe20003800200 */
        /* <DEDUP_REMOVED lines=19> */
.L_x_22:
[----:B------:R-:W-:Y:S05]  /*1080*/  BSYNC.RECONVERGENT B2 ;  /* 0x0000000000027941 */ /* 0x000fea0003800200 */
.L_x_21:
        /* <DEDUP_REMOVED lines=21> */
.L_x_24:
[----:B------:R-:W-:Y:S05]  /*11e0*/  BSYNC.RECONVERGENT B2 ;  /* 0x0000000000027941 */ /* 0x000fea0003800200 */
.L_x_23:
[----:B------:R-:W-:Y:S01]  /*11f0*/  VIADD R7, R7, UR4 ;  /* 0x0000000407077c36 */ /* 0x000fe20008000000 */
[----:B------:R-:W-:-:S04]  /*1200*/  DADD R22, R22, R2 ;  /* 0x0000000016167229 */ /* 0x000fc80000000002 */
[----:B------:R-:W-:-:S13]  /*1210*/  ISETP.GE.AND P0, PT, R7, UR5, PT ;  /* 0x0000000507007c0c */ /* 0x000fda000bf06270 */
[----:B------:R-:W-:Y:S05]  /*1220*/  @!P0 BRA `(.L_x_25) ;  /* 0xfffffff400108947 */ /* 0x000fea000383ffff */
.L_x_8:
[----:B0-----:R-:W-:Y:S05]  /*1230*/  BSYNC.RECONVERGENT B1 ;  /* 0x0000000000017941 */ /* 0x001fea0003800200 */
.L_x_7:
[----:B-----5:R-:W-:Y:S01]  /*1240*/  STG.E.64 desc[UR6][R10.64], R22 ;  /* 0x000000160a007986 */ /* 0x020fe2000c101b06 */
[----:B------:R-:W-:Y:S05]  /*1250*/  EXIT ;  /* 0x000000000000794d */ /* 0x000fea0003800000 */
        .weak           $__internal_0_$__cuda_sm20_div_rn_f64_full
        .type           $__internal_0_$__cuda_sm20_div_rn_f64_full,@function
        .size           $__internal_0_$__cuda_sm20_div_rn_f64_full,(.L_x_32 - $__internal_0_$__cuda_sm20_div_rn_f64_full)
$__internal_0_$__cuda_sm20_div_rn_f64_full:
[C---:B------:R-:W-:Y:S01]  /*1260*/  FSETP.GEU.AND P0, PT, |R15|.reuse, 1.469367938527859385e-39, PT ;  /* 0x001000000f00780b */ /* 0x040fe20003f0e200 */
[----:B------:R-:W-:Y:S01]  /*1270*/  IMAD.MOV.U32 R18, RZ, RZ, 0x1 ;  /* 0x00000001ff127424 */ /* 0x000fe200078e00ff */
[----:B------:R-:W-:Y:S01]  /*1280*/  LOP3.LUT R12, R15, 0x800fffff, RZ, 0xc0, !PT ;  /* 0x800fffff0f0c7812 */ /* 0x000fe200078ec0ff */
[----:B------:R-:W-:Y:S01]  /*1290*/  BSSY.RECONVERGENT B0, `(.L_x_26) ;  /* 0x0000054000007945 */ /* 0x000fe20003800200 */
[C---:B------:R-:W-:Y:S02]  /*12a0*/  FSETP.GEU.AND P3, PT, |R17|.reuse, 1.469367938527859385e-39, PT ;  /* 0x001000001100780b */ /* 0x040fe40003f6e200 */
[----:B------:R-:W-:Y:S01]  /*12b0*/  LOP3.LUT R13, R12, 0x3ff00000, RZ, 0xfc, !PT ;  /* 0x3ff000000c0d7812 */ /* 0x000fe200078efcff */
[----:B------:R-:W-:Y:S01]  /*12c0*/  IMAD.MOV.U32 R12, RZ, RZ, R14 ;  /* 0x000000ffff0c7224 */ /* 0x000fe200078e000e */
[----:B------:R-:W-:Y:S02]  /*12d0*/  LOP3.LUT R2, R17, 0x7ff00000, RZ, 0xc0, !PT ;  /* 0x7ff0000011027812 */ /* 0x000fe400078ec0ff */
[----:B------:R-:W-:-:S03]  /*12e0*/  LOP3.LUT R5, R15, 0x7ff00000, RZ, 0xc0, !PT ;  /* 0x7ff000000f057812 */ /* 0x000fc600078ec0ff */
[----:B------:R-:W-:Y:S01]  /*12f0*/  @!P0 DMUL R12, R14, 8.98846567431157953865e+307 ;  /* 0x7fe000000e0c8828 */ /* 0x000fe20000000000 */
[----:B------:R-:W-:-:S03]  /*1300*/  ISETP.GE.U32.AND P2, PT, R2, R5, PT ;  /* 0x000000050200720c */ /* 0x000fc60003f46070 */
[----:B------:R-:W-:Y:S01]  /*1310*/  @!P3 LOP3.LUT R3, R15, 0x7ff00000, RZ, 0xc0, !PT ;  /* 0x7ff000000f03b812 */ /* 0x000fe200078ec0ff */
[----:B------:R-:W-:Y:S01]  /*1320*/  @!P3 IMAD.MOV.U32 R20, RZ, RZ, RZ ;  /* 0x000000ffff14b224 */ /* 0x000fe200078e00ff */
[----:B------:R-:W0:Y:S02]  /*1330*/  MUFU.RCP64H R19, R13 ;  /* 0x0000000d00137308 */ /* 0x000e240000001800 */
[----:B------:R-:W-:Y:S02]  /*1340*/  @!P3 ISETP.GE.U32.AND P4, PT, R2, R3, PT ;  /* 0x000000030200b20c */ /* 0x000fe40003f86070 */
[----:B------:R-:W-:Y:S02]  /*1350*/  MOV R3, 0x1ca00000 ;  /* 0x1ca0000000037802 */ /* 0x000fe40000000f00 */
[----:B------:R-:W-:Y:S02]  /*1360*/  @!P0 LOP3.LUT R5, R13, 0x7ff00000, RZ, 0xc0, !PT ;  /* 0x7ff000000d058812 */ /* 0x000fe400078ec0ff */
[----:B------:R-:W-:-:S04]  /*1370*/  @!P3 SEL R21, R3, 0x63400000, !P4 ;  /* 0x634000000315b807 */ /* 0x000fc80006000000 */
[----:B------:R-:W-:-:S04]  /*1380*/  @!P3 LOP3.LUT R4, R21, 0x80000000, R17, 0xf8, !PT ;  /* 0x800000001504b812 */ /* 0x000fc800078ef811 */
[----:B------:R-:W-:Y:S01]  /*1390*/  @!P3 LOP3.LUT R21, R4, 0x100000, RZ, 0xfc, !PT ;  /* 0x001000000415b812 */ /* 0x000fe200078efcff */
[----:B0-----:R-:W-:Y:S01]  /*13a0*/  DFMA R26, R18, -R12, 1 ;  /* 0x3ff00000121a742b */ /* 0x001fe2000000080c */
[----:B------:R-:W-:-:S07]  /*13b0*/  IMAD.MOV.U32 R4, RZ, RZ, R2 ;  /* 0x000000ffff047224 */ /* 0x000fce00078e0002 */
[----:B------:R-:W-:-:S08]  /*13c0*/  DFMA R26, R26, R26, R26 ;  /* 0x0000001a1a1a722b */ /* 0x000fd0000000001a */
[----:B------:R-:W-:Y:S01]  /*13d0*/  DFMA R26, R18, R26, R18 ;  /* 0x0000001a121a722b */ /* 0x000fe20000000012 */
[----:B------:R-:W-:Y:S01]  /*13e0*/  SEL R19, R3, 0x63400000, !P2 ;  /* 0x6340000003137807 */ /* 0x000fe20005000000 */
[----:B------:R-:W-:-:S03]  /*13f0*/  IMAD.MOV.U32 R18, RZ, RZ, R16 ;  /* 0x000000ffff127224 */ /* 0x000fc600078e0010 */
[----:B------:R-:W-:-:S03]  /*1400*/  LOP3.LUT R19, R19, 0x800fffff, R17, 0xf8, !PT ;  /* 0x800fffff13137812 */ /* 0x000fc600078ef811 */
[----:B------:R-:W-:-:S03]  /*1410*/  DFMA R28, R26, -R12, 1 ;  /* 0x3ff000001a1c742b */ /* 0x000fc6000000080c */
[----:B------:R-:W-:-:S05]  /*1420*/  @!P3 DFMA R18, R18, 2, -R20 ;  /* 0x400000001212b82b */ /* 0x000fca0000000814 */
[----:B------:R-:W-:-:S05]  /*1430*/  DFMA R28, R26, R28, R26 ;  /* 0x0000001c1a1c722b */ /* 0x000fca000000001a */
[----:B------:R-:W-:-:S03]  /*1440*/  @!P3 LOP3.LUT R4, R19, 0x7ff00000, RZ, 0xc0, !PT ;  /* 0x7ff000001304b812 */ /* 0x000fc600078ec0ff */
[----:B------:R-:W-:Y:S02]  /*1450*/  DMUL R26, R28, R18 ;  /* 0x000000121c1a7228 */ /* 0x000fe40000000000 */
[----:B------:R-:W-:-:S05]  /*1460*/  VIADD R6, R4, 0xffffffff ;  /* 0xffffffff04067836 */ /* 0x000fca0000000000 */
[----:B------:R-:W-:Y:S01]  /*1470*/  ISETP.GT.U32.AND P0, PT, R6, 0x7feffffe, PT ;  /* 0x7feffffe0600780c */ /* 0x000fe20003f04070 */
[----:B------:R-:W-:Y:S01]  /*1480*/  VIADD R6, R5, 0xffffffff ;  /* 0xffffffff05067836 */ /* 0x000fe20000000000 */
[----:B------:R-:W-:-:S04]  /*1490*/  DFMA R20, R26, -R12, R18 ;  /* 0x8000000c1a14722b */ /* 0x000fc80000000012 */
[----:B------:R-:W-:-:S04]  /*14a0*/  ISETP.GT.U32.OR P0, PT, R6, 0x7feffffe, P0 ;  /* 0x7feffffe0600780c */ /* 0x000fc80000704470 */
[----:B------:R-:W-:-:S09]  /*14b0*/  DFMA R20, R28, R20, R26 ;  /* 0x000000141c14722b */ /* 0x000fd2000000001a */
[----:B------:R-:W-:Y:S05]  /*14c0*/  @P0 BRA `(.L_x_27) ;  /* 0x00000000006c0947 */ /* 0x000fea0003800000 */
[----:B------:R-:W-:-:S04]  /*14d0*/  LOP3.LUT R5, R15, 0x7ff00000, RZ, 0xc0, !PT ;  /* 0x7ff000000f057812 */ /* 0x000fc800078ec0ff */
[CC--:B------:R-:W-:Y:S02]  /*14e0*/  VIADDMNMX R4, R2.reuse, -R5.reuse, 0xb9600000, !PT ;  /* 0xb960000002047446 */ /* 0x0c0fe40007800905 */
[----:B------:R-:W-:Y:S02]  /*14f0*/  ISETP.GE.U32.AND P0, PT, R2, R5, PT ;  /* 0x000000050200720c */ /* 0x000fe40003f06070 */
[----:B------:R-:W-:Y:S01]  /*1500*/  VIMNMX R2, PT, PT, R4, 0x46a00000, PT ;  /* 0x46a0000004027848 */ /* 0x000fe20003fe0100 */
[----:B------:R-:W-:Y:S01]  /*1510*/  IMAD.MOV.U32 R4, RZ, RZ, RZ ;  /* 0x000000ffff047224 */ /* 0x000fe200078e00ff */
[----:B------:R-:W-:-:S04]  /*1520*/  SEL R3, R3, 0x63400000, !P0 ;  /* 0x6340000003037807 */ /* 0x000fc80004000000 */
[----:B------:R-:W-:-:S05]  /*1530*/  IADD3 R2, PT, PT, -R3, R2, RZ ;  /* 0x0000000203027210 */ /* 0x000fca0007ffe1ff */
[----:B------:R-:W-:-:S06]  /*1540*/  VIADD R5, R2, 0x7fe00000 ;  /* 0x7fe0000002057836 */ /* 0x000fcc0000000000 */
[----:B------:R-:W-:-:S10]  /*1550*/  DMUL R26, R20, R4 ;  /* 0x00000004141a7228 */ /* 0x000fd40000000000 */
[----:B------:R-:W-:-:S13]  /*1560*/  FSETP.GTU.AND P0, PT, |R27|, 1.469367938527859385e-39, PT ;  /* 0x001000001b00780b */ /* 0x000fda0003f0c200 */
[----:B------:R-:W-:Y:S05]  /*1570*/  @P0 BRA `(.L_x_28) ;  /* 0x0000000000940947 */ /* 0x000fea0003800000 */
[----:B------:R-:W-:-:S06]  /*1580*/  DFMA R12, R20, -R12, R18 ;  /* 0x8000000c140c722b */ /* 0x000fcc0000000012 */
[----:B------:R-:W-:-:S04]  /*1590*/  IMAD.MOV.U32 R12, RZ, RZ, RZ ;  /* 0x000000ffff0c7224 */ /* 0x000fc800078e00ff */
[C---:B------:R-:W-:Y:S02]  /*15a0*/  FSETP.NEU.AND P0, PT, R13.reuse, RZ, PT ;  /* 0x000000ff0d00720b */ /* 0x040fe40003f0d000 */
[----:B------:R-:W-:-:S04]  /*15b0*/  LOP3.LUT R15, R13, 0x80000000, R15, 0x48, !PT ;  /* 0x800000000d0f7812 */ /* 0x000fc800078e480f */
[----:B------:R-:W-:-:S07]  /*15c0*/  LOP3.LUT R13, R15, R5, RZ, 0xfc, !PT ;  /* 0x000000050f0d7212 */ /* 0x000fce00078efcff */
[----:B------:R-:W-:Y:S05]  /*15d0*/  @!P0 BRA `(.L_x_28) ;  /* 0x00000000007c8947 */ /* 0x000fea0003800000 */
[----:B------:R-:W-:Y:S01]  /*15e0*/  IMAD.MOV R5, RZ, RZ, -R2 ;  /* 0x000000ffff057224 */ /* 0x000fe200078e0a02 */
[----:B------:R-:W-:Y:S01]  /*15f0*/  DMUL.RP R12, R20, R12 ;  /* 0x0000000c140c7228 */ /* 0x000fe20000008000 */
[----:B------:R-:W-:Y:S01]  /*1600*/  IMAD.MOV.U32 R4, RZ, RZ, RZ ;  /* 0x000000ffff047224 */ /* 0x000fe200078e00ff */
[----:B------:R-:W-:-:S05]  /*1610*/  IADD3 R3, PT, PT, -R2, -0x43300000, RZ ;  /* 0xbcd0000002037810 */ /* 0x000fca0007ffe1ff */
[----:B------:R-:W-:-:S03]  /*1620*/  DFMA R4, R26, -R4, R20 ;  /* 0x800000041a04722b */ /* 0x000fc60000000014 */
[----:B------:R-:W-:-:S07]  /*1630*/  LOP3.LUT R15, R13, R15, RZ, 0x3c, !PT ;  /* 0x0000000f0d0f7212 */ /* 0x000fce00078e3cff */
[----:B------:R-:W-:-:S04]  /*1640*/  FSETP.NEU.AND P0, PT, |R5|, R3, PT ;  /* 0x000000030500720b */ /* 0x000fc80003f0d200 */
[----:B------:R-:W-:Y:S02]  /*1650*/  FSEL R26, R12, R26, !P0 ;  /* 0x0000001a0c1a7208 */ /* 0x000fe40004000000 */
[----:B------:R-:W-:Y:S01]  /*1660*/  FSEL R27, R15, R27, !P0 ;  /* 0x0000001b0f1b7208 */ /* 0x000fe20004000000 */
[----:B------:R-:W-:Y:S06]  /*1670*/  BRA `(.L_x_28) ;  /* 0x0000000000547947 */ /* 0x000fec0003800000 */
.L_x_27:
[----:B------:R-:W-:-:S14]  /*1680*/  DSETP.NAN.AND P0, PT, R16, R16, PT ;  /* 0x000000101000722a */ /* 0x000fdc0003f08000 */
[----:B------:R-:W-:Y:S05]  /*1690*/  @P0 BRA `(.L_x_29) ;  /* 0x0000000000440947 */ /* 0x000fea0003800000 */
[----:B------:R-:W-:-:S14]  /*16a0*/  DSETP.NAN.AND P0, PT, R14, R14, PT ;  /* 0x0000000e0e00722a */ /* 0x000fdc0003f08000 */
[----:B------:R-:W-:Y:S05]  /*16b0*/  @P0 BRA `(.L_x_30) ;  /* 0x0000000000300947 */ /* 0x000fea0003800000 */
[----:B------:R-:W-:Y:S01]  /*16c0*/  ISETP.NE.AND P0, PT, R4, R5, PT ;  /* 0x000000050400720c */ /* 0x000fe20003f05270 */
[----:B------:R-:W-:Y:S01]  /*16d0*/  IMAD.MOV.U32 R27, RZ, RZ, -0x80000 ;  /* 0xfff80000ff1b7424 */ /* 0x000fe200078e00ff */
[----:B------:R-:W-:-:S11]  /*16e0*/  MOV R26, 0x0 ;  /* 0x00000000001a7802 */ /* 0x000fd60000000f00 */
[----:B------:R-:W-:Y:S05]  /*16f0*/  @!P0 BRA `(.L_x_28) ;  /* 0x0000000000348947 */ /* 0x000fea0003800000 */
[----:B------:R-:W-:Y:S02]  /*1700*/  ISETP.NE.AND P0, PT, R4, 0x7ff00000, PT ;  /* 0x7ff000000400780c */ /* 0x000fe40003f05270 */
[----:B------:R-:W-:Y:S02]  /*1710*/  LOP3.LUT R27, R17, 0x80000000, R15, 0x48, !PT ;  /* 0x80000000111b7812 */ /* 0x000fe400078e480f */
[----:B------:R-:W-:-:S13]  /*1720*/  ISETP.EQ.OR P0, PT, R5, RZ, !P0 ;  /* 0x000000ff0500720c */ /* 0x000fda0004702670 */
[----:B------:R-:W-:Y:S01]  /*1730*/  @P0 LOP3.LUT R2, R27, 0x7ff00000, RZ, 0xfc, !PT ;  /* 0x7ff000001b020812 */ /* 0x000fe200078efcff */
[----:B------:R-:W-:Y:S02]  /*1740*/  @!P0 IMAD.MOV.U32 R26, RZ, RZ, RZ ;  /* 0x000000ffff1a8224 */ /* 0x000fe400078e00ff */
[----:B------:R-:W-:Y:S02]  /*1750*/  @P0 IMAD.MOV.U32 R26, RZ, RZ, RZ ;  /* 0x000000ffff1a0224 */ /* 0x000fe400078e00ff */
[----:B------:R-:W-:Y:S01]  /*1760*/  @P0 IMAD.MOV.U32 R27, RZ, RZ, R2 ;  /* 0x000000ffff1b0224 */ /* 0x000fe200078e0002 */
[----:B------:R-:W-:Y:S06]  /*1770*/  BRA `(.L_x_28) ;  /* 0x0000000000147947 */ /* 0x000fec0003800000 */
.L_x_30:
[----:B------:R-:W-:Y:S01]  /*1780*/  LOP3.LUT R27, R15, 0x80000, RZ, 0xfc, !PT ;  /* 0x000800000f1b7812 */ /* 0x000fe200078efcff */
[----:B------:R-:W-:Y:S01]  /*1790*/  IMAD.MOV.U32 R26, RZ, RZ, R14 ;  /* 0x000000ffff1a7224 */ /* 0x000fe200078e000e */
[----:B------:R-:W-:Y:S06]  /*17a0*/  BRA `(.L_x_28) ;  /* 0x0000000000087947 */ /* 0x000fec0003800000 */
.L_x_29:
[----:B------:R-:W-:Y:S02]  /*17b0*/  LOP3.LUT R27, R17, 0x80000, RZ, 0xfc, !PT ;  /* 0x00080000111b7812 */ /* 0x000fe400078efcff */
[----:B------:R-:W-:-:S07]  /*17c0*/  MOV R26, R16 ;  /* 0x00000010001a7202 */ /* 0x000fce0000000f00 */
.L_x_28:
[----:B------:R-:W-:Y:S05]  /*17d0*/  BSYNC.RECONVERGENT B0 ;  /* 0x0000000000007941 */ /* 0x000fea0003800200 */
.L_x_26:
[----:B------:R-:W-:Y:S02]  /*17e0*/  IMAD.MOV.U32 R2, RZ, RZ, R0 ;  /* 0x000000ffff027224 */ /* 0x000fe400078e0000 */
[----:B------:R-:W-:Y:S02]  /*17f0*/  IMAD.MOV.U32 R3, RZ, RZ, 0x0 ;  /* 0x00000000ff037424 */ /* 0x000fe400078e00ff */
[----:B------:R-:W-:Y:S02]  /*1800*/  IMAD.MOV.U32 R4, RZ, RZ, R26 ;  /* 0x000000ffff047224 */ /* 0x000fe400078e001a */
[----:B------:R-:W-:Y:S01]  /*1810*/  IMAD.MOV.U32 R5, RZ, RZ, R27 ;  /* 0x000000ffff057224 */ /* 0x000fe200078e001b */
[----:B------:R-:W-:Y:S06]  /*1820*/  RET.REL.NODEC R2 `(_Z6cal_piPdiii) ;  /* 0xffffffe402f47950 */ /* 0x000fec0003c3ffff */
.L_x_31:
[----:B------:R-:W-:-:S00]  /*1830*/  BRA `(.L_x_31) ;  /* 0xfffffffc00fc7947 */ /* 0x000fc0000383ffff */
[----:B------:R-:W-:-:S00]  /*1840*/  NOP ;  /* 0x0000000000007918 */ /* 0x000fc00000000000 */
        /* <DEDUP_REMOVED lines=11> */
.L_x_32:


//--------------------- .nv.shared.reserved.0     --------------------------
	.section	.nv.shared.reserved.0,"aw",@nobits
	.weak		__nv_reservedSMEM_offset_0_alias
	.size		__nv_reservedSMEM_offset_0_alias, 0, 64
	.other		__nv_reservedSMEM_offset_0_alias,@"STO_CUDA_RESERVED_SHARED STV_DEFAULT"
__nv_reservedSMEM_offset_0_alias:
	.zero		0
	.zero		64


//--------------------- .nv.constant0._Z6cal_piPdiii --------------------------
	.section	.nv.constant0._Z6cal_piPdiii,"a",@progbits
	.sectionflags	@""
	.align	4
.nv.constant0._Z6cal_piPdiii:
	.zero		916


//--------------------- SYMBOLS --------------------------

	.type		.nv.reservedSmem.offset0,@object
	.size		.nv.reservedSmem.offset0,0x4
